	.headerflags	@"EF_CUDA_TEXMODE_UNIFIED EF_CUDA_64BIT_ADDRESS EF_CUDA_ACCELERATORS EF_CUDA_SM90 EF_CUDA_VIRTUAL_SM(EF_CUDA_SM90)"
	.elftype	@"ET_EXEC"


//--------------------- .nv.info                  --------------------------
	.section	.nv.info,"",@"SHT_CUDA_INFO"
	.align	4


	//----- nvinfo : EIATTR_REGCOUNT
	.align		4
        /*0000*/ 	.byte	0x04, 0x2f
        /*0002*/ 	.short	(.L_3 - .L_2)
	.align		4
.L_2:
        /*0004*/ 	.word	index@(triton_poi_fused__native_batch_norm_legit_no_training_relu_25)
        /*0008*/ 	.word	0x00000013


	//----- nvinfo : EIATTR_MIN_STACK_SIZE
	.align		4
.L_3:
        /*000c*/ 	.byte	0x04, 0x12
        /*000e*/ 	.short	(.L_5 - .L_4)
	.align		4
.L_4:
        /*0010*/ 	.word	index@(triton_poi_fused__native_batch_norm_legit_no_training_relu_25)
        /*0014*/ 	.word	0x00000000


	//----- nvinfo : EIATTR_FRAME_SIZE
	.align		4
.L_5:
        /*0018*/ 	.byte	0x04, 0x11
        /*001a*/ 	.short	(.L_7 - .L_6)
	.align		4
.L_6:
        /*001c*/ 	.word	index@(triton_poi_fused__native_batch_norm_legit_no_training_relu_25)
        /*0020*/ 	.word	0x00000000


	//----- nvinfo : EIATTR_MIN_STACK_SIZE
	.align		4
.L_7:
        /*0024*/ 	.byte	0x04, 0x12
        /*0026*/ 	.short	(.L_9 - .L_8)
	.align		4
.L_8:
        /*0028*/ 	.word	index@(triton_poi_fused__native_batch_norm_legit_no_training_relu_25)
        /*002c*/ 	.word	0x00000000
.L_9:


//--------------------- .nv.info.triton_poi_fused__native_batch_norm_legit_no_training_relu_25 --------------------------
	.section	.nv.info.triton_poi_fused__native_batch_norm_legit_no_training_relu_25,"",@"SHT_CUDA_INFO"
	.sectionflags	@""
	.align	4


	//----- nvinfo : EIATTR_CUDA_API_VERSION
	.align		4
        /*0000*/ 	.byte	0x04, 0x37
        /*0002*/ 	.short	(.L_11 - .L_10)
.L_10:
        /*0004*/ 	.word	0x0000007c


	//----- nvinfo : EIATTR_KPARAM_INFO
	.align		4
.L_11:
        /*0008*/ 	.byte	0x04, 0x17
        /*000a*/ 	.short	(.L_13 - .L_12)
.L_12:
        /*000c*/ 	.word	0x00000000
        /*0010*/ 	.short	0x0006
        /*0012*/ 	.short	0x0030
        /*0014*/ 	.byte	0x00, 0xf0, 0x11, 0x00


	//----- nvinfo : EIATTR_KPARAM_INFO
	.align		4
.L_13:
        /*0018*/ 	.byte	0x04, 0x17
        /*001a*/ 	.short	(.L_15 - .L_14)
.L_14:
        /*001c*/ 	.word	0x00000000
        /*0020*/ 	.short	0x0005
        /*0022*/ 	.short	0x0028
        /*0024*/ 	.byte	0x00, 0xf4, 0x21, 0x00


	//----- nvinfo : EIATTR_KPARAM_INFO
	.align		4
.L_15:
        /*0028*/ 	.byte	0x04, 0x17
        /*002a*/ 	.short	(.L_17 - .L_16)
.L_16:
        /*002c*/ 	.word	0x00000000
        /*0030*/ 	.short	0x0004
        /*0032*/ 	.short	0x0020
        /*0034*/ 	.byte	0x00, 0xf4, 0x21, 0x00


	//----- nvinfo : EIATTR_KPARAM_INFO
	.align		4
.L_17:
        /*0038*/ 	.byte	0x04, 0x17
        /*003a*/ 	.short	(.L_19 - .L_18)
.L_18:
        /*003c*/ 	.word	0x00000000
        /*0040*/ 	.short	0x0003
        /*0042*/ 	.short	0x0018
        /*0044*/ 	.byte	0x00, 0xf4, 0x21, 0x00


	//----- nvinfo : EIATTR_KPARAM_INFO
	.align		4
.L_19:
        /*0048*/ 	.byte	0x04, 0x17
        /*004a*/ 	.short	(.L_21 - .L_20)
.L_20:
        /*004c*/ 	.word	0x00000000
        /*0050*/ 	.short	0x0002
        /*0052*/ 	.short	0x0010
        /*0054*/ 	.byte	0x00, 0xf4, 0x21, 0x00


	//----- nvinfo : EIATTR_KPARAM_INFO
	.align		4
.L_21:
        /*0058*/ 	.byte	0x04, 0x17
        /*005a*/ 	.short	(.L_23 - .L_22)
.L_22:
        /*005c*/ 	.word	0x00000000
        /*0060*/ 	.short	0x0001
        /*0062*/ 	.short	0x0008
        /*0064*/ 	.byte	0x00, 0xf4, 0x21, 0x00


	//----- nvinfo : EIATTR_KPARAM_INFO
	.align		4
.L_23:
        /*0068*/ 	.byte	0x04, 0x17
        /*006a*/ 	.short	(.L_25 - .L_24)
.L_24:
        /*006c*/ 	.word	0x00000000
        /*0070*/ 	.short	0x0000
        /*0072*/ 	.short	0x0000
        /*0074*/ 	.byte	0x00, 0xf4, 0x21, 0x00


	//----- nvinfo : EIATTR_SPARSE_MMA_MASK
	.align		4
.L_25:
        /*0078*/ 	.byte	0x03, 0x50
        /*007a*/ 	.short	0x0000


	//----- nvinfo : EIATTR_MAXREG_COUNT
	.align		4
        /*007c*/ 	.byte	0x03, 0x1b
        /*007e*/ 	.short	0x00ff


	//----- nvinfo : EIATTR_EXIT_INSTR_OFFSETS
	.align		4
        /*0080*/ 	.byte	0x04, 0x1c
        /*0082*/ 	.short	(.L_27 - .L_26)


	//   ....[0]....
.L_26:
        /*0084*/ 	.word	0x00000380


	//   ....[1]....
        /*0088*/ 	.word	0x000003a0


	//----- nvinfo : EIATTR_REQNTID
	.align		4
.L_27:
        /*008c*/ 	.byte	0x04, 0x10
        /*008e*/ 	.short	(.L_29 - .L_28)
.L_28:
        /*0090*/ 	.word	0x00000080
        /*0094*/ 	.word	0x00000001
        /*0098*/ 	.word	0x00000001


	//----- nvinfo : EIATTR_CBANK_PARAM_SIZE
	.align		4
.L_29:
        /*009c*/ 	.byte	0x03, 0x19
        /*009e*/ 	.short	0x0034


	//----- nvinfo : EIATTR_PARAM_CBANK
	.align		4
        /*00a0*/ 	.byte	0x04, 0x0a
        /*00a2*/ 	.short	(.L_31 - .L_30)
	.align		4
.L_30:
        /*00a4*/ 	.word	index@(.nv.constant0.triton_poi_fused__native_batch_norm_legit_no_training_relu_25)
        /*00a8*/ 	.short	0x0210
        /*00aa*/ 	.short	0x0034


	//----- nvinfo : EIATTR_SW_WAR
	.align		4
.L_31:
        /*00ac*/ 	.byte	0x04, 0x36
        /*00ae*/ 	.short	(.L_33 - .L_32)
.L_32:
        /*00b0*/ 	.word	0x00000008
.L_33:


//--------------------- .nv.callgraph             --------------------------
	.section	.nv.callgraph,"",@"SHT_CUDA_CALLGRAPH"
	.align	4
	.sectionentsize	8
	.align		4
        /*0000*/ 	.word	0x00000000
	.align		4
        /*0004*/ 	.word	0xffffffff
	.align		4
        /*0008*/ 	.word	0x00000000
	.align		4
        /*000c*/ 	.word	0xfffffffe
	.align		4
        /*0010*/ 	.word	0x00000000
	.align		4
        /*0014*/ 	.word	0xfffffffd
	.align		4
        /*0018*/ 	.word	0x00000000
	.align		4
        /*001c*/ 	.word	0xfffffffc


//--------------------- .nv.constant4             --------------------------
	.section	.nv.constant4,"a",@progbits
	.align	8
	.align		8
.nv.constant4:
        /*0000*/ 	.dword	_$_str
	.align		8
        /*0008*/ 	.dword	_$_str_$_2


//--------------------- .text.triton_poi_fused__native_batch_norm_legit_no_training_relu_25 --------------------------
	.section	.text.triton_poi_fused__native_batch_norm_legit_no_training_relu_25,"ax",@progbits
	.align	128
        .global         triton_poi_fused__native_batch_norm_legit_no_training_relu_25
        .type           triton_poi_fused__native_batch_norm_legit_no_training_relu_25,@function
        .size           triton_poi_fused__native_batch_norm_legit_no_training_relu_25,(.L_x_1 - triton_poi_fused__native_batch_norm_legit_no_training_relu_25)
        .other          triton_poi_fused__native_batch_norm_legit_no_training_relu_25,@"STO_CUDA_ENTRY STV_DEFAULT"
triton_poi_fused__native_batch_norm_legit_no_training_relu_25:
.text.triton_poi_fused__native_batch_norm_legit_no_training_relu_25:
[----:B------:R-:W0:Y:S01]  /*0000*/  LDC R1, c[0x0][0x28] ;  /* 0x00000a00ff017b82 */ /* 0x000e220000000800 */
[----:B------:R-:W1:Y:S07]  /*0010*/  S2R R0, SR_TID.X ;  /* 0x0000000000007919 */ /* 0x000e6e0000002100 */
[----:B------:R-:W2:Y:S01]  /*0020*/  LDC.64 R8, c[0x0][0x220] ;  /* 0x00008800ff087b82 */ /* 0x000ea20000000a00 */
[----:B------:R-:W-:Y:S01]  /*0030*/  HFMA2.MMA R14, -RZ, RZ, 0, 0 ;  /* 0x00000000ff0e7435 */ /* 0x000fe200000001ff */
[----:B------:R-:W-:Y:S01]  /*0040*/  ULDC.64 UR4, c[0x0][0x208] ;  /* 0x0000820000047ab9 */ /* 0x000fe20000000a00 */
[----:B------:R-:W3:Y:S05]  /*0050*/  S2R R3, SR_CTAID.X ;  /* 0x0000000000037919 */ /* 0x000eea0000002500 */
[----:B------:R-:W4:Y:S08]  /*0060*/  LDC.64 R6, c[0x0][0x218] ;  /* 0x00008600ff067b82 */ /* 0x000f300000000a00 */
[----:B------:R-:W5:Y:S08]  /*0070*/  LDC.64 R10, c[0x0][0x228] ;  /* 0x00008a00ff0a7b82 */ /* 0x000f700000000a00 */
[----:B------:R-:W4:Y:S01]  /*0080*/  LDC.64 R12, c[0x0][0x230] ;  /* 0x00008c00ff0c7b82 */ /* 0x000f220000000a00 */
[----:B-1----:R-:W-:-:S02]  /*0090*/  LOP3.LUT R0, R0, 0x7f, RZ, 0xc0, !PT ;  /* 0x0000007f00007812 */ /* 0x002fc400078ec0ff */
[----:B---3--:R-:W-:Y:S02]  /*00a0*/  SHF.R.S32.HI R2, RZ, 0x18, R3 ;  /* 0x00000018ff027819 */ /* 0x008fe40000011403 */
[----:B------:R-:W-:Y:S02]  /*00b0*/  LEA R0, R3, R0, 0x7 ;  /* 0x0000000003007211 */ /* 0x000fe400078e38ff */
[----:B------:R-:W-:Y:S02]  /*00c0*/  SGXT R3, R2, 0x1 ;  /* 0x000000010203781a */ /* 0x000fe40000000200 */
[----:B------:R-:W-:Y:S02]  /*00d0*/  ISETP.GE.AND P0, PT, R0, 0xc00, PT ;  /* 0x00000c000000780c */ /* 0x000fe40003f06270 */
[----:B------:R-:W-:-:S04]  /*00e0*/  LEA.HI R3, R3, R0, RZ, 0x2 ;  /* 0x0000000003037211 */ /* 0x000fc800078f10ff */
[----:B------:R-:W-:-:S05]  /*00f0*/  SHF.R.S32.HI R3, RZ, 0x2, R3 ;  /* 0x00000002ff037819 */ /* 0x000fca0000011403 */
[----:B------:R-:W-:-:S05]  /*0100*/  IMAD.HI R2, R3, 0x2aaaaaab, RZ ;  /* 0x2aaaaaab03027827 */ /* 0x000fca00078e02ff */
[----:B------:R-:W-:-:S04]  /*0110*/  SHF.R.U32.HI R5, RZ, 0x1f, R2 ;  /* 0x0000001fff057819 */ /* 0x000fc80000011602 */
[----:B------:R-:W-:Y:S02]  /*0120*/  LEA.HI R2, R2, R5, RZ, 0x1b ;  /* 0x0000000502027211 */ /* 0x000fe400078fd8ff */
[----:B------:R-:W1:Y:S03]  /*0130*/  LDC.64 R4, c[0x0][0x210] ;  /* 0x00008400ff047b82 */ /* 0x000e660000000a00 */
[----:B------:R-:W-:-:S04]  /*0140*/  IMAD R15, R2, -0xc0, R3 ;  /* 0xffffff40020f7824 */ /* 0x000fc800078e0203 */
[----:B--2---:R-:W-:-:S05]  /*0150*/  IMAD.WIDE R8, R15, 0x4, R8 ;  /* 0x000000040f087825 */ /* 0x004fca00078e0208 */
[----:B------:R5:W2:Y:S01]  /*0160*/  @!P0 LDG.E.EL R14, desc[UR4][R8.64] ;  /* 0x00000004080e8981 */ /* 0x000aa2000c2e1900 */
[----:B------:R-:W-:Y:S01]  /*0170*/  CS2R R2, SRZ ;  /* 0x0000000000027805 */ /* 0x000fe2000001ff00 */
[----:B----4-:R-:W-:-:S05]  /*0180*/  IMAD.WIDE R6, R15, 0x4, R6 ;  /* 0x000000040f067825 */ /* 0x010fca00078e0206 */
[----:B------:R-:W3:Y:S01]  /*0190*/  @!P0 LDG.E.EL R3, desc[UR4][R6.64] ;  /* 0x0000000406038981 */ /* 0x000ee2000c2e1900 */
[----:B-1----:R-:W-:-:S04]  /*01a0*/  IMAD.WIDE R4, R0, 0x4, R4 ;  /* 0x0000000400047825 */ /* 0x002fc800078e0204 */
[C---:B-----5:R-:W-:Y:S01]  /*01b0*/  IMAD.WIDE R8, R15.reuse, 0x4, R10 ;  /* 0x000000040f087825 */ /* 0x060fe200078e020a */
[----:B------:R1:W3:Y:S03]  /*01c0*/  @!P0 LDG.E R2, desc[UR4][R4.64] ;  /* 0x0000000404028981 */ /* 0x0002e6000c1e1900 */
[----:B0-----:R-:W-:Y:S01]  /*01d0*/  IMAD.WIDE R10, R15, 0x4, R12 ;  /* 0x000000040f0a7825 */ /* 0x001fe200078e020c */
[----:B------:R-:W-:-:S06]  /*01e0*/  CS2R R12, SRZ ;  /* 0x00000000000c7805 */ /* 0x000fcc000001ff00 */
[----:B------:R-:W4:Y:S01]  /*01f0*/  @!P0 LDG.E.EL R12, desc[UR4][R8.64] ;  /* 0x00000004080c8981 */ /* 0x000f22000c2e1900 */
[----:B------:R-:W-:Y:S01]  /*0200*/  MOV R16, 0x3e800000 ;  /* 0x3e80000000107802 */ /* 0x000fe20000000f00 */
[----:B-1----:R-:W0:Y:S02]  /*0210*/  LDC.64 R4, c[0x0][0x238] ;  /* 0x00008e00ff047b82 */ /* 0x002e240000000a00 */
[----:B------:R-:W4:Y:S01]  /*0220*/  @!P0 LDG.E.EL R13, desc[UR4][R10.64] ;  /* 0x000000040a0d8981 */ /* 0x000f22000c2e1900 */
[----:B------:R-:W-:-:S05]  /*0230*/  IMAD.HI R6, R0, 0x2aaaaaab, RZ ;  /* 0x2aaaaaab00067827 */ /* 0x000fca00078e02ff */
[----:B------:R-:W-:-:S04]  /*0240*/  SHF.R.U32.HI R7, RZ, 0x1f, R6 ;  /* 0x0000001fff077819 */ /* 0x000fc80000011606 */
[----:B------:R-:W-:-:S05]  /*0250*/  LEA.HI.SX32 R7, R6, R7, 0x19 ;  /* 0x0000000706077211 */ /* 0x000fca00078fcaff */
[----:B------:R-:W-:-:S04]  /*0260*/  IMAD R0, R7, -0x300, R0 ;  /* 0xfffffd0007007824 */ /* 0x000fc800078e0200 */
[----:B------:R-:W-:-:S04]  /*0270*/  IMAD R7, R7, 0x1800, R0 ;  /* 0x0000180007077824 */ /* 0x000fc800078e0200 */
[----:B0-----:R-:W-:-:S04]  /*0280*/  IMAD.WIDE R4, R7, 0x4, R4 ;  /* 0x0000000407047825 */ /* 0x001fc800078e0204 */
[----:B--2---:R-:W-:-:S04]  /*0290*/  FADD R14, R14, 9.9999997473787516356e-06 ;  /* 0x3727c5ac0e0e7421 */ /* 0x004fc80000000000 */
[----:B------:R-:W0:Y:S02]  /*02a0*/  MUFU.SQRT R15, R14 ;  /* 0x0000000e000f7308 */ /* 0x000e240000002000 */
[C---:B0-----:R-:W-:Y:S02]  /*02b0*/  FSETP.GT.AND P1, PT, R15.reuse, 8.50705917302346158658e+37, PT ;  /* 0x7e8000000f00780b */ /* 0x041fe40003f24000 */
[----:B------:R-:W-:-:S11]  /*02c0*/  FSETP.GEU.AND P2, PT, R15, 1.175494350822287508e-38, PT ;  /* 0x008000000f00780b */ /* 0x000fd60003f4e000 */
[----:B------:R-:W-:-:S04]  /*02d0*/  @P1 FMUL R15, R15, 0.25 ;  /* 0x3e8000000f0f1820 */ /* 0x000fc80000400000 */
[----:B------:R-:W-:-:S06]  /*02e0*/  @!P2 FMUL R15, R15, 16777216 ;  /* 0x4b8000000f0fa820 */ /* 0x000fcc0000400000 */
[----:B------:R-:W0:Y:S01]  /*02f0*/  MUFU.RCP R15, R15 ;  /* 0x0000000f000f7308 */ /* 0x000e220000001000 */
[----:B------:R-:W-:Y:S01]  /*0300*/  FSEL R16, R16, 1, P1 ;  /* 0x3f80000010107808 */ /* 0x000fe20000800000 */
[----:B---3--:R-:W-:-:S04]  /*0310*/  FADD R2, -R3, R2 ;  /* 0x0000000203027221 */ /* 0x008fc80000000100 */
[----:B------:R-:W-:-:S04]  /*0320*/  @!P2 FMUL R16, R16, 16777216 ;  /* 0x4b8000001010a820 */ /* 0x000fc80000400000 */
[----:B0-----:R-:W-:-:S04]  /*0330*/  FMUL R3, R15, R16 ;  /* 0x000000100f037220 */ /* 0x001fc80000400000 */
[----:B------:R-:W-:-:S04]  /*0340*/  FMUL R2, R2, R3 ;  /* 0x0000000302027220 */ /* 0x000fc80000400000 */
[----:B----4-:R-:W-:-:S05]  /*0350*/  FFMA R2, R2, R12, R13 ;  /* 0x0000000c02027223 */ /* 0x010fca000000000d */
[----:B------:R-:W-:-:S04]  /*0360*/  FSETP.GEU.AND P1, PT, R2, RZ, PT ;  /* 0x000000ff0200720b */ /* 0x000fc80003f2e000 */
[----:B------:R-:W-:Y:S01]  /*0370*/  FSEL R3, R2, RZ, P1 ;  /* 0x000000ff02037208 */ /* 0x000fe20000800000 */
[----:B------:R-:W-:Y:S08]  /*0380*/  @P0 EXIT ;  /* 0x000000000000094d */ /* 0x000ff00003800000 */
[----:B------:R-:W-:Y:S01]  /*0390*/  STG.E desc[UR4][R4.64], R3 ;  /* 0x0000000304007986 */ /* 0x000fe2000c101904 */
[----:B------:R-:W-:Y:S05]  /*03a0*/  EXIT ;  /* 0x000000000000794d */ /* 0x000fea0003800000 */
.L_x_0:
[----:B------:R-:W-:-:S00]  /*03b0*/  BRA `(.L_x_0) ;  /* 0xfffffffc00fc7947 */ /* 0x000fc0000383ffff */
[----:B------:R-:W-:-:S00]  /*03c0*/  NOP ;  /* 0x0000000000007918 */ /* 0x000fc00000000000 */
        /* <DEDUP_REMOVED lines=11> */
.L_x_1:


//--------------------- .nv.global.init           --------------------------
	.section	.nv.global.init,"aw",@progbits
.nv.global.init:
	.type		_$_str,@object
	.size		_$_str,(_$_str_$_2 - _$_str)
_$_str:
        /*0000*/ 	.byte	0x5f, 0x5f, 0x43, 0x55, 0x44, 0x41, 0x5f, 0x46, 0x54, 0x5a, 0x00
	.type		_$_str_$_2,@object
	.size		_$_str_$_2,(.L_1 - _$_str_$_2)
_$_str_$_2:
        /*000b*/ 	.byte	0x5f, 0x5f, 0x43, 0x55, 0x44, 0x41, 0x5f, 0x50, 0x52, 0x45, 0x43, 0x5f, 0x53, 0x51, 0x52, 0x54
        /*001b*/ 	.byte	0x00
.L_1:


//--------------------- .nv.constant0.triton_poi_fused__native_batch_norm_legit_no_training_relu_25 --------------------------
	.section	.nv.constant0.triton_poi_fused__native_batch_norm_legit_no_training_relu_25,"a",@progbits
	.sectionflags	@""
	.align	4
.nv.constant0.triton_poi_fused__native_batch_norm_legit_no_training_relu_25:
	.zero		580
